	.headerflags	@"EF_CUDA_TEXMODE_UNIFIED EF_CUDA_64BIT_ADDRESS EF_CUDA_ACCELERATORS EF_CUDA_SM90 EF_CUDA_VIRTUAL_SM(EF_CUDA_SM90)"
	.elftype	@"ET_EXEC"


//--------------------- .nv.info                  --------------------------
	.section	.nv.info,"",@"SHT_CUDA_INFO"
	.align	4


	//----- nvinfo : EIATTR_REGCOUNT
	.align		4
        /*0000*/ 	.byte	0x04, 0x2f
        /*0002*/ 	.short	(.L_1 - .L_0)
	.align		4
.L_0:
        /*0004*/ 	.word	index@(triton_poi_fused_reflection_pad2d_relu_2)
        /*0008*/ 	.word	0x00000014


	//----- nvinfo : EIATTR_MIN_STACK_SIZE
	.align		4
.L_1:
        /*000c*/ 	.byte	0x04, 0x12
        /*000e*/ 	.short	(.L_3 - .L_2)
	.align		4
.L_2:
        /*0010*/ 	.word	index@(triton_poi_fused_reflection_pad2d_relu_2)
        /*0014*/ 	.word	0x00000000


	//----- nvinfo : EIATTR_FRAME_SIZE
	.align		4
.L_3:
        /*0018*/ 	.byte	0x04, 0x11
        /*001a*/ 	.short	(.L_5 - .L_4)
	.align		4
.L_4:
        /*001c*/ 	.word	index@(triton_poi_fused_reflection_pad2d_relu_2)
        /*0020*/ 	.word	0x00000000


	//----- nvinfo : EIATTR_MIN_STACK_SIZE
	.align		4
.L_5:
        /*0024*/ 	.byte	0x04, 0x12
        /*0026*/ 	.short	(.L_7 - .L_6)
	.align		4
.L_6:
        /*0028*/ 	.word	index@(triton_poi_fused_reflection_pad2d_relu_2)
        /*002c*/ 	.word	0x00000000
.L_7:


//--------------------- .nv.info.triton_poi_fused_reflection_pad2d_relu_2 --------------------------
	.section	.nv.info.triton_poi_fused_reflection_pad2d_relu_2,"",@"SHT_CUDA_INFO"
	.sectionflags	@""
	.align	4


	//----- nvinfo : EIATTR_CUDA_API_VERSION
	.align		4
        /*0000*/ 	.byte	0x04, 0x37
        /*0002*/ 	.short	(.L_9 - .L_8)
.L_8:
        /*0004*/ 	.word	0x0000007c


	//----- nvinfo : EIATTR_KPARAM_INFO
	.align		4
.L_9:
        /*0008*/ 	.byte	0x04, 0x17
        /*000a*/ 	.short	(.L_11 - .L_10)
.L_10:
        /*000c*/ 	.word	0x00000000
        /*0010*/ 	.short	0x0004
        /*0012*/ 	.short	0x0020
        /*0014*/ 	.byte	0x00, 0xf0, 0x11, 0x00


	//----- nvinfo : EIATTR_KPARAM_INFO
	.align		4
.L_11:
        /*0018*/ 	.byte	0x04, 0x17
        /*001a*/ 	.short	(.L_13 - .L_12)
.L_12:
        /*001c*/ 	.word	0x00000000
        /*0020*/ 	.short	0x0003
        /*0022*/ 	.short	0x0018
        /*0024*/ 	.byte	0x00, 0xf4, 0x21, 0x00


	//----- nvinfo : EIATTR_KPARAM_INFO
	.align		4
.L_13:
        /*0028*/ 	.byte	0x04, 0x17
        /*002a*/ 	.short	(.L_15 - .L_14)
.L_14:
        /*002c*/ 	.word	0x00000000
        /*0030*/ 	.short	0x0002
        /*0032*/ 	.short	0x0010
        /*0034*/ 	.byte	0x00, 0xf4, 0x21, 0x00


	//----- nvinfo : EIATTR_KPARAM_INFO
	.align		4
.L_15:
        /*0038*/ 	.byte	0x04, 0x17
        /*003a*/ 	.short	(.L_17 - .L_16)
.L_16:
        /*003c*/ 	.word	0x00000000
        /*0040*/ 	.short	0x0001
        /*0042*/ 	.short	0x0008
        /*0044*/ 	.byte	0x00, 0xf4, 0x21, 0x00


	//----- nvinfo : EIATTR_KPARAM_INFO
	.align		4
.L_17:
        /*0048*/ 	.byte	0x04, 0x17
        /*004a*/ 	.short	(.L_19 - .L_18)
.L_18:
        /*004c*/ 	.word	0x00000000
        /*0050*/ 	.short	0x0000
        /*0052*/ 	.short	0x0000
        /*0054*/ 	.byte	0x00, 0xf4, 0x21, 0x00


	//----- nvinfo : EIATTR_SPARSE_MMA_MASK
	.align		4
.L_19:
        /*0058*/ 	.byte	0x03, 0x50
        /*005a*/ 	.short	0x0000


	//----- nvinfo : EIATTR_MAXREG_COUNT
	.align		4
        /*005c*/ 	.byte	0x03, 0x1b
        /*005e*/ 	.short	0x00ff


	//----- nvinfo : EIATTR_EXIT_INSTR_OFFSETS
	.align		4
        /*0060*/ 	.byte	0x04, 0x1c
        /*0062*/ 	.short	(.L_21 - .L_20)


	//   ....[0]....
.L_20:
        /*0064*/ 	.word	0x00000440


	//   ....[1]....
        /*0068*/ 	.word	0x00000460


	//----- nvinfo : EIATTR_REQNTID
	.align		4
.L_21:
        /*006c*/ 	.byte	0x04, 0x10
        /*006e*/ 	.short	(.L_23 - .L_22)
.L_22:
        /*0070*/ 	.word	0x00000080
        /*0074*/ 	.word	0x00000001
        /*0078*/ 	.word	0x00000001


	//----- nvinfo : EIATTR_CBANK_PARAM_SIZE
	.align		4
.L_23:
        /*007c*/ 	.byte	0x03, 0x19
        /*007e*/ 	.short	0x0024


	//----- nvinfo : EIATTR_PARAM_CBANK
	.align		4
        /*0080*/ 	.byte	0x04, 0x0a
        /*0082*/ 	.short	(.L_25 - .L_24)
	.align		4
.L_24:
        /*0084*/ 	.word	index@(.nv.constant0.triton_poi_fused_reflection_pad2d_relu_2)
        /*0088*/ 	.short	0x0210
        /*008a*/ 	.short	0x0024


	//----- nvinfo : EIATTR_SW_WAR
	.align		4
.L_25:
        /*008c*/ 	.byte	0x04, 0x36
        /*008e*/ 	.short	(.L_27 - .L_26)
.L_26:
        /*0090*/ 	.word	0x00000008
.L_27:


//--------------------- .nv.callgraph             --------------------------
	.section	.nv.callgraph,"",@"SHT_CUDA_CALLGRAPH"
	.align	4
	.sectionentsize	8
	.align		4
        /*0000*/ 	.word	0x00000000
	.align		4
        /*0004*/ 	.word	0xffffffff
	.align		4
        /*0008*/ 	.word	0x00000000
	.align		4
        /*000c*/ 	.word	0xfffffffe
	.align		4
        /*0010*/ 	.word	0x00000000
	.align		4
        /*0014*/ 	.word	0xfffffffd
	.align		4
        /*0018*/ 	.word	0x00000000
	.align		4
        /*001c*/ 	.word	0xfffffffc


//--------------------- .text.triton_poi_fused_reflection_pad2d_relu_2 --------------------------
	.section	.text.triton_poi_fused_reflection_pad2d_relu_2,"ax",@progbits
	.align	128
        .global         triton_poi_fused_reflection_pad2d_relu_2
        .type           triton_poi_fused_reflection_pad2d_relu_2,@function
        .size           triton_poi_fused_reflection_pad2d_relu_2,(.L_x_1 - triton_poi_fused_reflection_pad2d_relu_2)
        .other          triton_poi_fused_reflection_pad2d_relu_2,@"STO_CUDA_ENTRY STV_DEFAULT"
triton_poi_fused_reflection_pad2d_relu_2:
.text.triton_poi_fused_reflection_pad2d_relu_2:
[----:B------:R-:W0:Y:S02]  /*0000*/  LDC R1, c[0x0][0x28] ;  /* 0x00000a00ff017b82 */ /* 0x000e240000000800 */
[----:B------:R-:W1:Y:S01]  /*0010*/  S2R R0, SR_TID.X ;  /* 0x0000000000007919 */ /* 0x000e620000002100 */
[----:B------:R-:W-:Y:S01]  /*0020*/  ULDC.64 UR4, c[0x0][0x208] ;  /* 0x0000820000047ab9 */ /* 0x000fe20000000a00 */
[----:B------:R-:W2:Y:S01]  /*0030*/  S2R R3, SR_CTAID.X ;  /* 0x0000000000037919 */ /* 0x000ea20000002500 */
[----:B-1----:R-:W-:-:S05]  /*0040*/  IMAD.SHL.U32 R0, R0, 0x2, RZ ;  /* 0x0000000200007824 */ /* 0x002fca00078e00ff */
[----:B------:R-:W-:-:S05]  /*0050*/  LOP3.LUT R0, R0, 0xfe, RZ, 0xc0, !PT ;  /* 0x000000fe00007812 */ /* 0x000fca00078ec0ff */
[----:B--2---:R-:W-:-:S04]  /*0060*/  IMAD R0, R3, 0x100, R0 ;  /* 0x0000010003007824 */ /* 0x004fc800078e0200 */
[C---:B------:R-:W-:Y:S01]  /*0070*/  IMAD.HI R3, R0.reuse, 0x2aaaaaab, RZ ;  /* 0x2aaaaaab00037827 */ /* 0x040fe200078e02ff */
[----:B------:R-:W-:-:S03]  /*0080*/  ISETP.GE.AND P2, PT, R0, 0x240, PT ;  /* 0x000002400000780c */ /* 0x000fc60003f46270 */
[C---:B------:R-:W-:Y:S01]  /*0090*/  VIADD R2, R0.reuse, 0x1 ;  /* 0x0000000100027836 */ /* 0x040fe20000000000 */
[----:B------:R-:W-:Y:S01]  /*00a0*/  LEA.HI R4, R3, R3, RZ, 0x1 ;  /* 0x0000000303047211 */ /* 0x000fe200078f08ff */
[----:B------:R-:W-:-:S04]  /*00b0*/  IMAD.HI R7, R0, 0x38e38e39, RZ ;  /* 0x38e38e3900077827 */ /* 0x000fc800078e02ff */
[----:B------:R-:W-:-:S04]  /*00c0*/  IMAD.HI R3, R2, 0x2aaaaaab, RZ ;  /* 0x2aaaaaab02037827 */ /* 0x000fc800078e02ff */
[----:B------:R-:W-:Y:S01]  /*00d0*/  IMAD.HI R5, R4, 0x2aaaaaab, RZ ;  /* 0x2aaaaaab04057827 */ /* 0x000fe200078e02ff */
[----:B------:R-:W-:-:S03]  /*00e0*/  LEA.HI R3, R3, R3, RZ, 0x1 ;  /* 0x0000000303037211 */ /* 0x000fc600078f08ff */
[----:B------:R-:W-:Y:S01]  /*00f0*/  IMAD R6, R4, 0x6, RZ ;  /* 0x0000000604067824 */ /* 0x000fe200078e02ff */
[----:B------:R-:W-:Y:S01]  /*0100*/  LEA.HI R5, R5, R5, RZ, 0x1 ;  /* 0x0000000505057211 */ /* 0x000fe200078f08ff */
[----:B------:R-:W-:-:S03]  /*0110*/  IMAD R3, R3, 0x6, RZ ;  /* 0x0000000603037824 */ /* 0x000fc600078e02ff */
[----:B------:R-:W-:Y:S01]  /*0120*/  LOP3.LUT R9, RZ, R6, RZ, 0x33, !PT ;  /* 0x00000006ff097212 */ /* 0x000fe200078e33ff */
[----:B------:R-:W-:Y:S01]  /*0130*/  IMAD R5, R5, 0x6, RZ ;  /* 0x0000000605057824 */ /* 0x000fe200078e02ff */
[----:B------:R-:W-:Y:S02]  /*0140*/  LOP3.LUT R3, RZ, R3, RZ, 0x33, !PT ;  /* 0x00000003ff037212 */ /* 0x000fe400078e33ff */
[----:B------:R-:W-:Y:S02]  /*0150*/  IADD3 R9, R0, R9, RZ ;  /* 0x0000000900097210 */ /* 0x000fe40007ffe0ff */
[----:B------:R-:W-:Y:S01]  /*0160*/  LOP3.LUT R5, RZ, R5, RZ, 0x33, !PT ;  /* 0x00000005ff057212 */ /* 0x000fe200078e33ff */
[----:B------:R-:W-:Y:S01]  /*0170*/  IMAD.IADD R3, R2, 0x1, R3 ;  /* 0x0000000102037824 */ /* 0x000fe200078e0203 */
[----:B------:R-:W-:Y:S02]  /*0180*/  SHF.R.U32.HI R6, RZ, 0x1f, R7 ;  /* 0x0000001fff067819 */ /* 0x000fe40000011607 */
[----:B------:R-:W-:Y:S01]  /*0190*/  IABS R10, R9 ;  /* 0x00000009000a7213 */ /* 0x000fe20000000000 */
[----:B------:R-:W-:Y:S01]  /*01a0*/  IMAD.IADD R5, R4, 0x1, R5 ;  /* 0x0000000104057824 */ /* 0x000fe200078e0205 */
[----:B------:R-:W1:Y:S01]  /*01b0*/  LDC.64 R8, c[0x0][0x218] ;  /* 0x00008600ff087b82 */ /* 0x000e620000000a00 */
[----:B------:R-:W-:-:S02]  /*01c0*/  LEA.HI.SX32 R7, R7, R6, 0x1d ;  /* 0x0000000607077211 */ /* 0x000fc400078feaff */
[----:B------:R-:W-:Y:S02]  /*01d0*/  IABS R6, R3 ;  /* 0x0000000300067213 */ /* 0x000fe40000000000 */
[----:B------:R-:W-:Y:S02]  /*01e0*/  IABS R11, R5 ;  /* 0x00000005000b7213 */ /* 0x000fe40000000000 */
[----:B------:R-:W-:Y:S01]  /*01f0*/  IADD3 R10, R10, -0x3, RZ ;  /* 0xfffffffd0a0a7810 */ /* 0x000fe20007ffe0ff */
[----:B------:R-:W2:Y:S01]  /*0200*/  LDC.64 R4, c[0x0][0x210] ;  /* 0x00008400ff047b82 */ /* 0x000ea20000000a00 */
[----:B------:R-:W-:Y:S02]  /*0210*/  VIADD R6, R6, 0xfffffffd ;  /* 0xfffffffd06067836 */ /* 0x000fe40000000000 */
[----:B------:R-:W-:Y:S01]  /*0220*/  IABS R12, R10 ;  /* 0x0000000a000c7213 */ /* 0x000fe20000000000 */
[----:B------:R-:W-:Y:S02]  /*0230*/  VIADD R10, R11, 0xfffffffd ;  /* 0xfffffffd0b0a7836 */ /* 0x000fe40000000000 */
[----:B------:R-:W-:-:S02]  /*0240*/  IABS R15, R6 ;  /* 0x00000006000f7213 */ /* 0x000fc40000000000 */
[----:B------:R-:W3:Y:S01]  /*0250*/  LDC.64 R2, c[0x0][0x220] ;  /* 0x00008800ff027b82 */ /* 0x000ee20000000a00 */
[----:B------:R-:W-:Y:S02]  /*0260*/  LEA R6, R7, 0xf, 0x4 ;  /* 0x0000000f07067811 */ /* 0x000fe400078e20ff */
[----:B------:R-:W-:Y:S02]  /*0270*/  MOV R11, R12 ;  /* 0x0000000c000b7202 */ /* 0x000fe40000000f00 */
[----:B------:R-:W-:-:S03]  /*0280*/  IABS R13, R10 ;  /* 0x0000000a000d7213 */ /* 0x000fc60000000000 */
[----:B------:R-:W-:Y:S01]  /*0290*/  IMAD.IADD R12, R6, 0x1, -R11 ;  /* 0x00000001060c7824 */ /* 0x000fe200078e0a0b */
[----:B------:R-:W-:Y:S01]  /*02a0*/  IADD3 R6, R6, -R15, RZ ;  /* 0x8000000f06067210 */ /* 0x000fe20007ffe0ff */
[----:B-1----:R-:W-:Y:S01]  /*02b0*/  IMAD.WIDE R10, R7, 0x4, R8 ;  /* 0x00000004070a7825 */ /* 0x002fe200078e0208 */
[----:B------:R-:W-:-:S03]  /*02c0*/  CS2R R14, SRZ ;  /* 0x00000000000e7805 */ /* 0x000fc6000001ff00 */
[C---:B------:R-:W-:Y:S02]  /*02d0*/  IMAD R9, R13.reuse, -0x4, R12 ;  /* 0xfffffffc0d097824 */ /* 0x040fe400078e020c */
[----:B------:R-:W-:Y:S01]  /*02e0*/  IMAD R13, R13, -0x4, R6 ;  /* 0xfffffffc0d0d7824 */ /* 0x000fe200078e0206 */
[----:B------:R-:W-:Y:S01]  /*02f0*/  CS2R R16, SRZ ;  /* 0x0000000000107805 */ /* 0x000fe2000001ff00 */
[--C-:B--2---:R-:W-:Y:S01]  /*0300*/  IMAD.WIDE R8, R9, 0x4, R4.reuse ;  /* 0x0000000409087825 */ /* 0x104fe200078e0204 */
[----:B------:R-:W2:Y:S03]  /*0310*/  @!P2 LDG.E.EL R15, desc[UR4][R10.64] ;  /* 0x000000040a0fa981 */ /* 0x000ea6000c2e1900 */
[----:B------:R-:W-:Y:S01]  /*0320*/  IMAD.WIDE R4, R13, 0x4, R4 ;  /* 0x000000040d047825 */ /* 0x000fe200078e0204 */
[----:B------:R-:W-:Y:S01]  /*0330*/  CS2R R12, SRZ ;  /* 0x00000000000c7805 */ /* 0x000fe2000001ff00 */
[----:B------:R-:W4:Y:S02]  /*0340*/  @!P2 LDG.E.EL R14, desc[UR4][R10.64] ;  /* 0x000000040a0ea981 */ /* 0x000f24000c2e1900 */
[----:B---3--:R-:W-:-:S02]  /*0350*/  IMAD.WIDE R2, R7, 0x4, R2 ;  /* 0x0000000407027825 */ /* 0x008fc400078e0202 */
[----:B------:R-:W1:Y:S01]  /*0360*/  LDC.64 R6, c[0x0][0x228] ;  /* 0x00008a00ff067b82 */ /* 0x000e620000000a00 */
[----:B------:R-:W2:Y:S04]  /*0370*/  @!P2 LDG.E.EL R12, desc[UR4][R8.64] ;  /* 0x00000004080ca981 */ /* 0x000ea8000c2e1900 */
[----:B------:R-:W4:Y:S04]  /*0380*/  @!P2 LDG.E.EL R13, desc[UR4][R4.64] ;  /* 0x00000004040da981 */ /* 0x000f28000c2e1900 */
[----:B------:R-:W3:Y:S04]  /*0390*/  @!P2 LDG.E.EL R16, desc[UR4][R2.64] ;  /* 0x000000040210a981 */ /* 0x000ee8000c2e1900 */
[----:B------:R-:W5:Y:S01]  /*03a0*/  @!P2 LDG.E.EL R17, desc[UR4][R2.64] ;  /* 0x000000040211a981 */ /* 0x000f62000c2e1900 */
[----:B-1----:R-:W-:-:S04]  /*03b0*/  IMAD.WIDE R6, R0, 0x4, R6 ;  /* 0x0000000400067825 */ /* 0x002fc800078e0206 */
[----:B--2---:R-:W-:Y:S01]  /*03c0*/  FADD R15, -R15, R12 ;  /* 0x0000000c0f0f7221 */ /* 0x004fe20000000100 */
[----:B----4-:R-:W-:-:S03]  /*03d0*/  FADD R14, -R14, R13 ;  /* 0x0000000d0e0e7221 */ /* 0x010fc60000000100 */
[----:B---3--:R-:W-:Y:S01]  /*03e0*/  FMUL R15, R15, R16 ;  /* 0x000000100f0f7220 */ /* 0x008fe20000400000 */
[----:B-----5:R-:W-:-:S04]  /*03f0*/  FMUL R14, R14, R17 ;  /* 0x000000110e0e7220 */ /* 0x020fc80000400000 */
[C---:B------:R-:W-:Y:S02]  /*0400*/  FSETP.GEU.AND P0, PT, R15.reuse, RZ, PT ;  /* 0x000000ff0f00720b */ /* 0x040fe40003f0e000 */
[C---:B------:R-:W-:Y:S02]  /*0410*/  FSETP.GEU.AND P1, PT, R14.reuse, RZ, PT ;  /* 0x000000ff0e00720b */ /* 0x040fe40003f2e000 */
[----:B------:R-:W-:Y:S02]  /*0420*/  FSEL R4, R15, RZ, P0 ;  /* 0x000000ff0f047208 */ /* 0x000fe40000000000 */
[----:B------:R-:W-:Y:S01]  /*0430*/  FSEL R5, R14, RZ, P1 ;  /* 0x000000ff0e057208 */ /* 0x000fe20000800000 */
[----:B------:R-:W-:Y:S08]  /*0440*/  @P2 EXIT ;  /* 0x000000000000294d */ /* 0x000ff00003800000 */
[----:B------:R-:W-:Y:S01]  /*0450*/  STG.E.64 desc[UR4][R6.64], R4 ;  /* 0x0000000406007986 */ /* 0x000fe2000c101b04 */
[----:B------:R-:W-:Y:S05]  /*0460*/  EXIT ;  /* 0x000000000000794d */ /* 0x000fea0003800000 */
.L_x_0:
[----:B------:R-:W-:-:S00]  /*0470*/  BRA `(.L_x_0) ;  /* 0xfffffffc00fc7947 */ /* 0x000fc0000383ffff */
[----:B------:R-:W-:-:S00]  /*0480*/  NOP ;  /* 0x0000000000007918 */ /* 0x000fc00000000000 */
[----:B------:R-:W-:-:S00]  /*0490*/  NOP ;  /* 0x0000000000007918 */ /* 0x000fc00000000000 */
[----:B------:R-:W-:-:S00]  /*04a0*/  NOP ;  /* 0x0000000000007918 */ /* 0x000fc00000000000 */
[----:B------:R-:W-:-:S00]  /*04b0*/  NOP ;  /* 0x0000000000007918 */ /* 0x000fc00000000000 */
[----:B------:R-:W-:-:S00]  /*04c0*/  NOP ;  /* 0x0000000000007918 */ /* 0x000fc00000000000 */
[----:B------:R-:W-:-:S00]  /*04d0*/  NOP ;  /* 0x0000000000007918 */ /* 0x000fc00000000000 */
[----:B------:R-:W-:-:S00]  /*04e0*/  NOP ;  /* 0x0000000000007918 */ /* 0x000fc00000000000 */
[----:B------:R-:W-:-:S00]  /*04f0*/  NOP ;  /* 0x0000000000007918 */ /* 0x000fc00000000000 */
.L_x_1:


//--------------------- .nv.constant0.triton_poi_fused_reflection_pad2d_relu_2 --------------------------
	.section	.nv.constant0.triton_poi_fused_reflection_pad2d_relu_2,"a",@progbits
	.sectionflags	@""
	.align	4
.nv.constant0.triton_poi_fused_reflection_pad2d_relu_2:
	.zero		564
